//
// Generated by NVIDIA NVVM Compiler
//
// Compiler Build ID: CL-36424714
// Cuda compilation tools, release 13.0, V13.0.88
// Based on NVVM 20.0.0
//

.version 9.0
.target sm_100
.address_size 64

	// .globl	_Z15transformMatrixPfii

.visible .entry _Z15transformMatrixPfii(
	.param .u64 .ptr .align 1 _Z15transformMatrixPfii_param_0,
	.param .u32 _Z15transformMatrixPfii_param_1,
	.param .u32 _Z15transformMatrixPfii_param_2
)
{
	.reg .pred 	%p<8>;
	.reg .b32 	%r<41>;
	.reg .b32 	%f<3>;
	.reg .b64 	%rd<5>;

	ld.param.u64 	%rd2, [_Z15transformMatrixPfii_param_0];
	ld.param.u32 	%r20, [_Z15transformMatrixPfii_param_1];
	ld.param.u32 	%r21, [_Z15transformMatrixPfii_param_2];
	mov.u32 	%r22, %ctaid.y;
	mov.u32 	%r23, %ntid.y;
	mov.u32 	%r24, %tid.y;
	mad.lo.s32 	%r1, %r22, %r23, %r24;
	mov.u32 	%r25, %ctaid.x;
	mov.u32 	%r26, %ntid.x;
	mov.u32 	%r27, %tid.x;
	mad.lo.s32 	%r28, %r25, %r26, %r27;
	mad.lo.s32 	%r2, %r21, %r1, %r28;
	setp.ge.s32 	%p1, %r1, %r20;
	setp.ge.s32 	%p2, %r28, %r21;
	or.pred  	%p3, %p1, %p2;
	@%p3 bra 	$L__BB0_8;
	cvta.to.global.u64 	%rd3, %rd2;
	mul.wide.s32 	%rd4, %r2, 4;
	add.s64 	%rd1, %rd3, %rd4;
	ld.global.f32 	%f1, [%rd1];
	cvt.rzi.s32.f32 	%r3, %f1;
	add.s32 	%r4, %r1, 1;
	and.b32  	%r5, %r4, 3;
	setp.lt.u32 	%p4, %r1, 3;
	mov.b32 	%r40, 1;
	@%p4 bra 	$L__BB0_4;
	mul.lo.s32 	%r32, %r3, %r3;
	mul.lo.s32 	%r6, %r32, %r32;
	and.b32  	%r33, %r4, -4;
	neg.s32 	%r34, %r33;
	mov.b32 	%r40, 1;
$L__BB0_3:
	mul.lo.s32 	%r40, %r40, %r6;
	add.s32 	%r34, %r34, 4;
	setp.ne.s32 	%p5, %r34, 0;
	@%p5 bra 	$L__BB0_3;
$L__BB0_4:
	setp.eq.s32 	%p6, %r5, 0;
	@%p6 bra 	$L__BB0_7;
	neg.s32 	%r38, %r5;
$L__BB0_6:
	.pragma "nounroll";
	mul.lo.s32 	%r40, %r40, %r3;
	add.s32 	%r38, %r38, 1;
	setp.ne.s32 	%p7, %r38, 0;
	@%p7 bra 	$L__BB0_6;
$L__BB0_7:
	cvt.rn.f32.s32 	%f2, %r40;
	st.global.f32 	[%rd1], %f2;
$L__BB0_8:
	ret;

}


// ===== COMPILED SASS (sm_100) =====

	.target	sm_100

	.elftype	@"ET_EXEC"


//--------------------- .note.nv.tkinfo           --------------------------
	.section	.note.nv.tkinfo,"",@"SHT_NOTE"
	.sectionflags	@"SHF_NOTE_NV_TKINFO"
	.tkinfo
        /*0018*/ 	.word	0x00000002
        /*0030*/ 	.string	""
        /*0030*/ 	.string	"ptxas"
        /*0030*/ 	.string	"Cuda compilation tools, release 13.0, V13.0.88"
        /*0030*/ 	.string	"Build cuda_13.0.r13.0/compiler.36424714_0"
        /*0030*/ 	.string	"-arch sm_100 -m 64 "



//--------------------- .note.nv.cuinfo           --------------------------
	.section	.note.nv.cuinfo,"",@"SHT_NOTE"
	.sectionflags	@"SHF_NOTE_NV_CUINFO"
        /*0018*/ 	.short	0x0002
        /*001a*/ 	.short	0x0064
        /*001c*/ 	.short	0x0082
	.zero		2


//--------------------- .nv.info                  --------------------------
	.section	.nv.info,"",@"SHT_CUDA_INFO"
	.align	4


	//----- nvinfo : EIATTR_REGCOUNT
	.align		4
        /*0000*/ 	.byte	0x04, 0x2f
        /*0002*/ 	.short	(.L_1 - .L_0)
	.align		4
.L_0:
        /*0004*/ 	.word	index@(_Z15transformMatrixPfii)
        /*0008*/ 	.word	0x0000000c


	//----- nvinfo : EIATTR_FRAME_SIZE
	.align		4
.L_1:
        /*000c*/ 	.byte	0x04, 0x11
        /*000e*/ 	.short	(.L_3 - .L_2)
	.align		4
.L_2:
        /*0010*/ 	.word	index@(_Z15transformMatrixPfii)
        /*0014*/ 	.word	0x00000000


	//----- nvinfo : EIATTR_MIN_STACK_SIZE
	.align		4
.L_3:
        /*0018*/ 	.byte	0x04, 0x12
        /*001a*/ 	.short	(.L_5 - .L_4)
	.align		4
.L_4:
        /*001c*/ 	.word	index@(_Z15transformMatrixPfii)
        /*0020*/ 	.word	0x00000000
.L_5:


//--------------------- .nv.compat                --------------------------
	.section	.nv.compat,"",@"SHT_CUDA_COMPAT_INFO"
	.align	4
        /*0000*/ 	.byte	0x02, 0x09, 0x00, 0x00, 0x02, 0x02, 0x01, 0x00, 0x02, 0x05, 0x05, 0x00, 0x03, 0x07, 0x01, 0x01
        /*0010*/ 	.byte	0x02, 0x03, 0x00, 0x00, 0x02, 0x06, 0x01, 0x00, 0x04, 0x0b, 0x08, 0x00, 0x09, 0x00, 0x00, 0x00
        /*0020*/ 	.byte	0x00, 0x00, 0x00, 0x00


//--------------------- .nv.info._Z15transformMatrixPfii --------------------------
	.section	.nv.info._Z15transformMatrixPfii,"",@"SHT_CUDA_INFO"
	.sectionflags	@""
	.align	4


	//----- nvinfo : EIATTR_CUDA_API_VERSION
	.align		4
        /*0000*/ 	.byte	0x04, 0x37
        /*0002*/ 	.short	(.L_7 - .L_6)
.L_6:
        /*0004*/ 	.word	0x00000082


	//----- nvinfo : EIATTR_KPARAM_INFO
	.align		4
.L_7:
        /*0008*/ 	.byte	0x04, 0x17
        /*000a*/ 	.short	(.L_9 - .L_8)
.L_8:
        /*000c*/ 	.word	0x00000000
        /*0010*/ 	.short	0x0002
        /*0012*/ 	.short	0x000c
        /*0014*/ 	.byte	0x00, 0xf0, 0x11, 0x00


	//----- nvinfo : EIATTR_KPARAM_INFO
	.align		4
.L_9:
        /*0018*/ 	.byte	0x04, 0x17
        /*001a*/ 	.short	(.L_11 - .L_10)
.L_10:
        /*001c*/ 	.word	0x00000000
        /*0020*/ 	.short	0x0001
        /*0022*/ 	.short	0x0008
        /*0024*/ 	.byte	0x00, 0xf0, 0x11, 0x00


	//----- nvinfo : EIATTR_KPARAM_INFO
	.align		4
.L_11:
        /*0028*/ 	.byte	0x04, 0x17
        /*002a*/ 	.short	(.L_13 - .L_12)
.L_12:
        /*002c*/ 	.word	0x00000000
        /*0030*/ 	.short	0x0000
        /*0032*/ 	.short	0x0000
        /*0034*/ 	.byte	0x00, 0xf5, 0x21, 0x00


	//----- nvinfo : EIATTR_SPARSE_MMA_MASK
	.align		4
.L_13:
        /*0038*/ 	.byte	0x03, 0x50
        /*003a*/ 	.short	0x0000


	//----- nvinfo : EIATTR_MAXREG_COUNT
	.align		4
        /*003c*/ 	.byte	0x03, 0x1b
        /*003e*/ 	.short	0x00ff


	//----- nvinfo : EIATTR_MERCURY_ISA_VERSION
	.align		4
        /*0040*/ 	.byte	0x03, 0x5f
        /*0042*/ 	.short	0x0101


	//----- nvinfo : EIATTR_VRC_CTA_INIT_COUNT
	.align		4
        /*0044*/ 	.byte	0x02, 0x4a
	.zero		1
	.zero		1


	//----- nvinfo : EIATTR_EXIT_INSTR_OFFSETS
	.align		4
        /*0048*/ 	.byte	0x04, 0x1c
        /*004a*/ 	.short	(.L_15 - .L_14)


	//   ....[0]....
.L_14:
        /*004c*/ 	.word	0x000000d0


	//   ....[1]....
        /*0050*/ 	.word	0x00000450


	//----- nvinfo : EIATTR_CRS_STACK_SIZE
	.align		4
.L_15:
        /*0054*/ 	.byte	0x04, 0x1e
        /*0056*/ 	.short	(.L_17 - .L_16)
.L_16:
        /*0058*/ 	.word	0x00000000


	//----- nvinfo : EIATTR_CBANK_PARAM_SIZE
	.align		4
.L_17:
        /*005c*/ 	.byte	0x03, 0x19
        /*005e*/ 	.short	0x0010


	//----- nvinfo : EIATTR_PARAM_CBANK
	.align		4
        /*0060*/ 	.byte	0x04, 0x0a
        /*0062*/ 	.short	(.L_19 - .L_18)
	.align		4
.L_18:
        /*0064*/ 	.word	index@(.nv.constant0._Z15transformMatrixPfii)
        /*0068*/ 	.short	0x0380
        /*006a*/ 	.short	0x0010


	//----- nvinfo : EIATTR_SW_WAR
	.align		4
.L_19:
        /*006c*/ 	.byte	0x04, 0x36
        /*006e*/ 	.short	(.L_21 - .L_20)
.L_20:
        /*0070*/ 	.word	0x00000008
.L_21:


//--------------------- .nv.callgraph             --------------------------
	.section	.nv.callgraph,"",@"SHT_CUDA_CALLGRAPH"
	.align	4
	.sectionentsize	8
	.align		4
        /*0000*/ 	.word	0x00000000
	.align		4
        /*0004*/ 	.word	0xffffffff
	.align		4
        /*0008*/ 	.word	0x00000000
	.align		4
        /*000c*/ 	.word	0xfffffffe
	.align		4
        /*0010*/ 	.word	0x00000000
	.align		4
        /*0014*/ 	.word	0xfffffffd
	.align		4
        /*0018*/ 	.word	0x00000000
	.align		4
        /*001c*/ 	.word	0xfffffffc


//--------------------- .text._Z15transformMatrixPfii --------------------------
	.section	.text._Z15transformMatrixPfii,"ax",@progbits
	.align	128
        .global         _Z15transformMatrixPfii
        .type           _Z15transformMatrixPfii,@function
        .size           _Z15transformMatrixPfii,(.L_x_10 - _Z15transformMatrixPfii)
        .other          _Z15transformMatrixPfii,@"STO_CUDA_ENTRY STV_DEFAULT"
_Z15transformMatrixPfii:
.text._Z15transformMatrixPfii:
[----:B------:R-:W-:Y:S01]  /*0000*/  LDC R1, c[0x0][0x37c] ;  /* 0x0000df00ff017b82 */ /* 0x000fe20000000800 */
[----:B------:R-:W0:Y:S07]  /*0010*/  S2R R2, SR_TID.X ;  /* 0x0000000000027919 */ /* 0x000e2e0000002100 */
[----:B------:R-:W1:Y:S01]  /*0020*/  LDC R0, c[0x0][0x364] ;  /* 0x0000d900ff007b82 */ /* 0x000e620000000800 */
[----:B------:R-:W2:Y:S01]  /*0030*/  LDCU.64 UR6, c[0x0][0x388] ;  /* 0x00007100ff0677ac */ /* 0x000ea20008000a00 */
[----:B------:R-:W1:Y:S06]  /*0040*/  S2R R5, SR_TID.Y ;  /* 0x0000000000057919 */ /* 0x000e6c0000002200 */
[----:B------:R-:W0:Y:S08]  /*0050*/  S2UR UR5, SR_CTAID.X ;  /* 0x00000000000579c3 */ /* 0x000e300000002500 */
[----:B------:R-:W0:Y:S08]  /*0060*/  LDC R3, c[0x0][0x360] ;  /* 0x0000d800ff037b82 */ /* 0x000e300000000800 */
[----:B------:R-:W1:Y:S01]  /*0070*/  S2UR UR4, SR_CTAID.Y ;  /* 0x00000000000479c3 */ /* 0x000e620000002600 */
[----:B0-----:R-:W-:-:S05]  /*0080*/  IMAD R3, R3, UR5, R2 ;  /* 0x0000000503037c24 */ /* 0x001fca000f8e0202 */
[----:B--2---:R-:W-:Y:S01]  /*0090*/  ISETP.GE.AND P0, PT, R3, UR7, PT ;  /* 0x0000000703007c0c */ /* 0x004fe2000bf06270 */
[----:B-1----:R-:W-:-:S04]  /*00a0*/  IMAD R0, R0, UR4, R5 ;  /* 0x0000000400007c24 */ /* 0x002fc8000f8e0205 */
[C---:B------:R-:W-:Y:S01]  /*00b0*/  IMAD R5, R0.reuse, UR7, R3 ;  /* 0x0000000700057c24 */ /* 0x040fe2000f8e0203 */
[----:B------:R-:W-:-:S13]  /*00c0*/  ISETP.GE.OR P0, PT, R0, UR6, P0 ;  /* 0x0000000600007c0c */ /* 0x000fda0008706670 */
[----:B------:R-:W-:Y:S05]  /*00d0*/  @P0 EXIT ;  /* 0x000000000000094d */ /* 0x000fea0003800000 */
[----:B------:R-:W0:Y:S01]  /*00e0*/  LDC.64 R2, c[0x0][0x380] ;  /* 0x0000e000ff027b82 */ /* 0x000e220000000a00 */
[----:B------:R-:W1:Y:S01]  /*00f0*/  LDCU.64 UR4, c[0x0][0x358] ;  /* 0x00006b00ff0477ac */ /* 0x000e620008000a00 */
[----:B0-----:R-:W-:-:S05]  /*0100*/  IMAD.WIDE R2, R5, 0x4, R2 ;  /* 0x0000000405027825 */ /* 0x001fca00078e0202 */
[----:B-1----:R-:W2:Y:S01]  /*0110*/  LDG.E R4, desc[UR4][R2.64] ;  /* 0x0000000402047981 */ /* 0x002ea2000c1e1900 */
[C---:B------:R-:W-:Y:S01]  /*0120*/  ISETP.GE.U32.AND P0, PT, R0.reuse, 0x3, PT ;  /* 0x000000030000780c */ /* 0x040fe20003f06070 */
[----:B------:R-:W-:Y:S01]  /*0130*/  VIADD R0, R0, 0x1 ;  /* 0x0000000100007836 */ /* 0x000fe20000000000 */
[----:B------:R-:W-:Y:S01]  /*0140*/  BSSY.RECONVERGENT B0, `(.L_x_0) ;  /* 0x0000025000007945 */ /* 0x000fe20003800200 */
[----:B------:R-:W-:-:S03]  /*0150*/  IMAD.MOV.U32 R7, RZ, RZ, 0x1 ;  /* 0x00000001ff077424 */ /* 0x000fc600078e00ff */
[----:B------:R-:W-:Y:S01]  /*0160*/  LOP3.LUT R5, R0, 0x3, RZ, 0xc0, !PT ;  /* 0x0000000300057812 */ /* 0x000fe200078ec0ff */
[----:B--2---:R-:W0:Y:S06]  /*0170*/  F2I.TRUNC.NTZ R4, R4 ;  /* 0x0000000400047305 */ /* 0x004e2c000020f100 */
[----:B------:R-:W-:Y:S05]  /*0180*/  @!P0 BRA `(.L_x_1) ;  /* 0x0000000000808947 */ /* 0x000fea0003800000 */
[----:B------:R-:W-:Y:S01]  /*0190*/  LOP3.LUT R0, R0, 0xfffffffc, RZ, 0xc0, !PT ;  /* 0xfffffffc00007812 */ /* 0x000fe200078ec0ff */
[----:B------:R-:W-:-:S03]  /*01a0*/  IMAD.MOV.U32 R7, RZ, RZ, 0x1 ;  /* 0x00000001ff077424 */ /* 0x000fc600078e00ff */
[----:B------:R-:W-:Y:S01]  /*01b0*/  IADD3 R6, PT, PT, -R0, RZ, RZ ;  /* 0x000000ff00067210 */ /* 0x000fe20007ffe1ff */
[----:B0-----:R-:W-:-:S03]  /*01c0*/  IMAD R0, R4, R4, RZ ;  /* 0x0000000404007224 */ /* 0x001fc600078e02ff */
[----:B------:R-:W-:Y:S01]  /*01d0*/  ISETP.GE.AND P0, PT, R6, RZ, PT ;  /* 0x000000ff0600720c */ /* 0x000fe20003f06270 */
[----:B------:R-:W-:-:S12]  /*01e0*/  IMAD R0, R0, R0, RZ ;  /* 0x0000000000007224 */ /* 0x000fd800078e02ff */
[----:B------:R-:W-:Y:S05]  /*01f0*/  @P0 BRA `(.L_x_2) ;  /* 0x0000000000540947 */ /* 0x000fea0003800000 */
[----:B------:R-:W-:Y:S01]  /*0200*/  IADD3 R8, PT, PT, -R6, RZ, RZ ;  /* 0x000000ff06087210 */ /* 0x000fe20007ffe1ff */
[----:B------:R-:W-:Y:S01]  /*0210*/  BSSY.RECONVERGENT B1, `(.L_x_3) ;  /* 0x000000b000017945 */ /* 0x000fe20003800200 */
[----:B------:R-:W-:Y:S02]  /*0220*/  PLOP3.LUT P0, PT, PT, PT, PT, 0x80, 0x8 ;  /* 0x000000000008781c */ /* 0x000fe40003f0f070 */
[----:B------:R-:W-:-:S13]  /*0230*/  ISETP.GT.AND P1, PT, R8, 0xc, PT ;  /* 0x0000000c0800780c */ /* 0x000fda0003f24270 */
[----:B------:R-:W-:Y:S05]  /*0240*/  @!P1 BRA `(.L_x_4) ;  /* 0x00000000001c9947 */ /* 0x000fea0003800000 */
[----:B------:R-:W-:Y:S01]  /*0250*/  PLOP3.LUT P0, PT, PT, PT, PT, 0x8, 0x80 ;  /* 0x000000000080781c */ /* 0x000fe20003f0e170 */
[----:B------:R-:W-:-:S12]  /*0260*/  IMAD R8, R0, R0, RZ ;  /* 0x0000000000087224 */ /* 0x000fd800078e02ff */
.L_x_5:
[----:B------:R-:W-:Y:S02]  /*0270*/  VIADD R6, R6, 0x10 ;  /* 0x0000001006067836 */ /* 0x000fe40000000000 */
[----:B------:R-:W-:-:S03]  /*0280*/  IMAD R7, R7, R8, RZ ;  /* 0x0000000807077224 */ /* 0x000fc600078e02ff */
[----:B------:R-:W-:Y:S01]  /*0290*/  ISETP.GE.AND P1, PT, R6, -0xc, PT ;  /* 0xfffffff40600780c */ /* 0x000fe20003f26270 */
[----:B------:R-:W-:-:S12]  /*02a0*/  IMAD R7, R7, R8, RZ ;  /* 0x0000000807077224 */ /* 0x000fd800078e02ff */
[----:B------:R-:W-:Y:S05]  /*02b0*/  @!P1 BRA `(.L_x_5) ;  /* 0xfffffffc00ec9947 */ /* 0x000fea000383ffff */
.L_x_4:
[----:B------:R-:W-:Y:S05]  /*02c0*/  BSYNC.RECONVERGENT B1 ;  /* 0x0000000000017941 */ /* 0x000fea0003800200 */
.L_x_3:
[----:B------:R-:W-:-:S04]  /*02d0*/  IADD3 R8, PT, PT, -R6, RZ, RZ ;  /* 0x000000ff06087210 */ /* 0x000fc80007ffe1ff */
[----:B------:R-:W-:-:S13]  /*02e0*/  ISETP.GT.AND P1, PT, R8, 0x4, PT ;  /* 0x000000040800780c */ /* 0x000fda0003f24270 */
[----:B------:R-:W-:Y:S01]  /*02f0*/  @P1 VIADD R6, R6, 0x8 ;  /* 0x0000000806061836 */ /* 0x000fe20000000000 */
[----:B------:R-:W-:Y:S01]  /*0300*/  @P1 PLOP3.LUT P0, PT, PT, PT, PT, 0x8, 0x80 ;  /* 0x000000000080181c */ /* 0x000fe20003f0e170 */
[----:B------:R-:W-:-:S03]  /*0310*/  @P1 IMAD R9, R7, R0, RZ ;  /* 0x0000000007091224 */ /* 0x000fc600078e02ff */
[----:B------:R-:W-:Y:S01]  /*0320*/  ISETP.NE.OR P0, PT, R6, RZ, P0 ;  /* 0x000000ff0600720c */ /* 0x000fe20000705670 */
[----:B------:R-:W-:-:S12]  /*0330*/  @P1 IMAD R7, R0, R9, RZ ;  /* 0x0000000900071224 */ /* 0x000fd800078e02ff */
[----:B------:R-:W-:Y:S05]  /*0340*/  @!P0 BRA `(.L_x_1) ;  /* 0x0000000000108947 */ /* 0x000fea0003800000 */
.L_x_2:
[----:B------:R-:W-:Y:S01]  /*0350*/  IADD3 R6, PT, PT, R6, 0x4, RZ ;  /* 0x0000000406067810 */ /* 0x000fe20007ffe0ff */
[----:B------:R-:W-:-:S03]  /*0360*/  IMAD R7, R0, R7, RZ ;  /* 0x0000000700077224 */ /* 0x000fc600078e02ff */
[----:B------:R-:W-:-:S13]  /*0370*/  ISETP.NE.AND P0, PT, R6, RZ, PT ;  /* 0x000000ff0600720c */ /* 0x000fda0003f05270 */
[----:B------:R-:W-:Y:S05]  /*0380*/  @P0 BRA `(.L_x_2) ;  /* 0xfffffffc00f00947 */ /* 0x000fea000383ffff */
.L_x_1:
[----:B------:R-:W-:Y:S05]  /*0390*/  BSYNC.RECONVERGENT B0 ;  /* 0x0000000000007941 */ /* 0x000fea0003800200 */
.L_x_0:
[----:B------:R-:W-:Y:S01]  /*03a0*/  ISETP.NE.AND P0, PT, R5, RZ, PT ;  /* 0x000000ff0500720c */ /* 0x000fe20003f05270 */
[----:B------:R-:W-:-:S12]  /*03b0*/  BSSY.RECONVERGENT B0, `(.L_x_6) ;  /* 0x0000007000007945 */ /* 0x000fd80003800200 */
[----:B------:R-:W-:Y:S05]  /*03c0*/  @!P0 BRA `(.L_x_7) ;  /* 0x0000000000148947 */ /* 0x000fea0003800000 */
[----:B------:R-:W-:-:S07]  /*03d0*/  IMAD.MOV R5, RZ, RZ, -R5 ;  /* 0x000000ffff057224 */ /* 0x000fce00078e0a05 */
.L_x_8:
[----:B------:R-:W-:Y:S01]  /*03e0*/  IADD3 R5, PT, PT, R5, 0x1, RZ ;  /* 0x0000000105057810 */ /* 0x000fe20007ffe0ff */
[----:B0-----:R-:W-:-:S03]  /*03f0*/  IMAD R7, R4, R7, RZ ;  /* 0x0000000704077224 */ /* 0x001fc600078e02ff */
[----:B------:R-:W-:-:S13]  /*0400*/  ISETP.NE.AND P0, PT, R5, RZ, PT ;  /* 0x000000ff0500720c */ /* 0x000fda0003f05270 */
[----:B------:R-:W-:Y:S05]  /*0410*/  @P0 BRA `(.L_x_8) ;  /* 0xfffffffc00f00947 */ /* 0x000fea000383ffff */
.L_x_7:
[----:B------:R-:W-:Y:S05]  /*0420*/  BSYNC.RECONVERGENT B0 ;  /* 0x0000000000007941 */ /* 0x000fea0003800200 */
.L_x_6:
[----:B------:R-:W-:-:S05]  /*0430*/  I2FP.F32.S32 R7, R7 ;  /* 0x0000000700077245 */ /* 0x000fca0000201400 */
[----:B------:R-:W-:Y:S01]  /*0440*/  STG.E desc[UR4][R2.64], R7 ;  /* 0x0000000702007986 */ /* 0x000fe2000c101904 */
[----:B------:R-:W-:Y:S05]  /*0450*/  EXIT ;  /* 0x000000000000794d */ /* 0x000fea0003800000 */
.L_x_9:
[----:B------:R-:W-:-:S00]  /*0460*/  BRA `(.L_x_9) ;  /* 0xfffffffc00fc7947 */ /* 0x000fc0000383ffff */
[----:B------:R-:W-:-:S00]  /*0470*/  NOP ;  /* 0x0000000000007918 */ /* 0x000fc00000000000 */
        /* <DEDUP_REMOVED lines=8> */
.L_x_10:


//--------------------- .nv.shared.reserved.0     --------------------------
	.section	.nv.shared.reserved.0,"aw",@nobits
	.weak		__nv_reservedSMEM_offset_0_alias
	.size		__nv_reservedSMEM_offset_0_alias, 0, 64
	.other		__nv_reservedSMEM_offset_0_alias,@"STO_CUDA_RESERVED_SHARED STV_DEFAULT"
__nv_reservedSMEM_offset_0_alias:
	.zero		0
	.zero		64


//--------------------- .nv.constant0._Z15transformMatrixPfii --------------------------
	.section	.nv.constant0._Z15transformMatrixPfii,"a",@progbits
	.sectionflags	@""
	.align	4
.nv.constant0._Z15transformMatrixPfii:
	.zero		912


//--------------------- SYMBOLS --------------------------

	.type		.nv.reservedSmem.offset0,@object
	.size		.nv.reservedSmem.offset0,0x4
